	.headerflags	@"EF_CUDA_TEXMODE_UNIFIED EF_CUDA_64BIT_ADDRESS EF_CUDA_ACCELERATORS EF_CUDA_SM90 EF_CUDA_VIRTUAL_SM(EF_CUDA_SM90)"
	.elftype	@"ET_EXEC"


//--------------------- .nv.info                  --------------------------
	.section	.nv.info,"",@"SHT_CUDA_INFO"
	.align	4


	//----- nvinfo : EIATTR_REGCOUNT
	.align		4
        /*0000*/ 	.byte	0x04, 0x2f
        /*0002*/ 	.short	(.L_3 - .L_2)
	.align		4
.L_2:
        /*0004*/ 	.word	index@(triton_per_fused__weight_norm_interface_0)
        /*0008*/ 	.word	0x00000016


	//----- nvinfo : EIATTR_MIN_STACK_SIZE
	.align		4
.L_3:
        /*000c*/ 	.byte	0x04, 0x12
        /*000e*/ 	.short	(.L_5 - .L_4)
	.align		4
.L_4:
        /*0010*/ 	.word	index@(triton_per_fused__weight_norm_interface_0)
        /*0014*/ 	.word	0x00000000


	//----- nvinfo : EIATTR_FRAME_SIZE
	.align		4
.L_5:
        /*0018*/ 	.byte	0x04, 0x11
        /*001a*/ 	.short	(.L_7 - .L_6)
	.align		4
.L_6:
        /*001c*/ 	.word	index@(triton_per_fused__weight_norm_interface_0)
        /*0020*/ 	.word	0x00000000


	//----- nvinfo : EIATTR_MIN_STACK_SIZE
	.align		4
.L_7:
        /*0024*/ 	.byte	0x04, 0x12
        /*0026*/ 	.short	(.L_9 - .L_8)
	.align		4
.L_8:
        /*0028*/ 	.word	index@(triton_per_fused__weight_norm_interface_0)
        /*002c*/ 	.word	0x00000000
.L_9:


//--------------------- .nv.info.triton_per_fused__weight_norm_interface_0 --------------------------
	.section	.nv.info.triton_per_fused__weight_norm_interface_0,"",@"SHT_CUDA_INFO"
	.sectionflags	@""
	.align	4


	//----- nvinfo : EIATTR_CUDA_API_VERSION
	.align		4
        /*0000*/ 	.byte	0x04, 0x37
        /*0002*/ 	.short	(.L_11 - .L_10)
.L_10:
        /*0004*/ 	.word	0x0000007c


	//----- nvinfo : EIATTR_KPARAM_INFO
	.align		4
.L_11:
        /*0008*/ 	.byte	0x04, 0x17
        /*000a*/ 	.short	(.L_13 - .L_12)
.L_12:
        /*000c*/ 	.word	0x00000000
        /*0010*/ 	.short	0x0006
        /*0012*/ 	.short	0x002c
        /*0014*/ 	.byte	0x00, 0xf0, 0x11, 0x00


	//----- nvinfo : EIATTR_KPARAM_INFO
	.align		4
.L_13:
        /*0018*/ 	.byte	0x04, 0x17
        /*001a*/ 	.short	(.L_15 - .L_14)
.L_14:
        /*001c*/ 	.word	0x00000000
        /*0020*/ 	.short	0x0005
        /*0022*/ 	.short	0x0028
        /*0024*/ 	.byte	0x00, 0xf0, 0x11, 0x00


	//----- nvinfo : EIATTR_KPARAM_INFO
	.align		4
.L_15:
        /*0028*/ 	.byte	0x04, 0x17
        /*002a*/ 	.short	(.L_17 - .L_16)
.L_16:
        /*002c*/ 	.word	0x00000000
        /*0030*/ 	.short	0x0004
        /*0032*/ 	.short	0x0020
        /*0034*/ 	.byte	0x00, 0xf4, 0x21, 0x00


	//----- nvinfo : EIATTR_KPARAM_INFO
	.align		4
.L_17:
        /*0038*/ 	.byte	0x04, 0x17
        /*003a*/ 	.short	(.L_19 - .L_18)
.L_18:
        /*003c*/ 	.word	0x00000000
        /*0040*/ 	.short	0x0003
        /*0042*/ 	.short	0x0018
        /*0044*/ 	.byte	0x00, 0xf4, 0x21, 0x00


	//----- nvinfo : EIATTR_KPARAM_INFO
	.align		4
.L_19:
        /*0048*/ 	.byte	0x04, 0x17
        /*004a*/ 	.short	(.L_21 - .L_20)
.L_20:
        /*004c*/ 	.word	0x00000000
        /*0050*/ 	.short	0x0002
        /*0052*/ 	.short	0x0010
        /*0054*/ 	.byte	0x00, 0xf4, 0x21, 0x00


	//----- nvinfo : EIATTR_KPARAM_INFO
	.align		4
.L_21:
        /*0058*/ 	.byte	0x04, 0x17
        /*005a*/ 	.short	(.L_23 - .L_22)
.L_22:
        /*005c*/ 	.word	0x00000000
        /*0060*/ 	.short	0x0001
        /*0062*/ 	.short	0x0008
        /*0064*/ 	.byte	0x00, 0xf4, 0x21, 0x00


	//----- nvinfo : EIATTR_KPARAM_INFO
	.align		4
.L_23:
        /*0068*/ 	.byte	0x04, 0x17
        /*006a*/ 	.short	(.L_25 - .L_24)
.L_24:
        /*006c*/ 	.word	0x00000000
        /*0070*/ 	.short	0x0000
        /*0072*/ 	.short	0x0000
        /*0074*/ 	.byte	0x00, 0xf4, 0x21, 0x00


	//----- nvinfo : EIATTR_SPARSE_MMA_MASK
	.align		4
.L_25:
        /*0078*/ 	.byte	0x03, 0x50
        /*007a*/ 	.short	0x0000


	//----- nvinfo : EIATTR_MAXREG_COUNT
	.align		4
        /*007c*/ 	.byte	0x03, 0x1b
        /*007e*/ 	.short	0x00ff


	//----- nvinfo : EIATTR_COOP_GROUP_MASK_REGIDS
	.align		4
        /*0080*/ 	.byte	0x04, 0x29
        /*0082*/ 	.short	(.L_27 - .L_26)


	//   ....[0]....
.L_26:
        /*0084*/ 	.word	0xffffffff


	//   ....[1]....
        /*0088*/ 	.word	0xffffffff


	//   ....[2]....
        /*008c*/ 	.word	0xffffffff


	//   ....[3]....
        /*0090*/ 	.word	0xffffffff


	//   ....[4]....
        /*0094*/ 	.word	0xffffffff


	//   ....[5]....
        /*0098*/ 	.word	0xffffffff


	//   ....[6]....
        /*009c*/ 	.word	0xffffffff


	//   ....[7]....
        /*00a0*/ 	.word	0xffffffff


	//----- nvinfo : EIATTR_COOP_GROUP_INSTR_OFFSETS
	.align		4
.L_27:
        /*00a4*/ 	.byte	0x04, 0x28
        /*00a6*/ 	.short	(.L_29 - .L_28)


	//   ....[0]....
.L_28:
        /*00a8*/ 	.word	0x000002c0


	//   ....[1]....
        /*00ac*/ 	.word	0x000002e0


	//   ....[2]....
        /*00b0*/ 	.word	0x00000300


	//   ....[3]....
        /*00b4*/ 	.word	0x00000320


	//   ....[4]....
        /*00b8*/ 	.word	0x00000340


	//   ....[5]....
        /*00bc*/ 	.word	0x00000360


	//   ....[6]....
        /*00c0*/ 	.word	0x00000380


	//   ....[7]....
        /*00c4*/ 	.word	0x000003a0


	//----- nvinfo : EIATTR_EXIT_INSTR_OFFSETS
	.align		4
.L_29:
        /*00c8*/ 	.byte	0x04, 0x1c
        /*00ca*/ 	.short	(.L_31 - .L_30)


	//   ....[0]....
.L_30:
        /*00cc*/ 	.word	0x00000670


	//   ....[1]....
        /*00d0*/ 	.word	0x00000690


	//----- nvinfo : EIATTR_REQNTID
	.align		4
.L_31:
        /*00d4*/ 	.byte	0x04, 0x10
        /*00d6*/ 	.short	(.L_33 - .L_32)
.L_32:
        /*00d8*/ 	.word	0x00000040
        /*00dc*/ 	.word	0x00000001
        /*00e0*/ 	.word	0x00000001


	//----- nvinfo : EIATTR_CBANK_PARAM_SIZE
	.align		4
.L_33:
        /*00e4*/ 	.byte	0x03, 0x19
        /*00e6*/ 	.short	0x0030


	//----- nvinfo : EIATTR_PARAM_CBANK
	.align		4
        /*00e8*/ 	.byte	0x04, 0x0a
        /*00ea*/ 	.short	(.L_35 - .L_34)
	.align		4
.L_34:
        /*00ec*/ 	.word	index@(.nv.constant0.triton_per_fused__weight_norm_interface_0)
        /*00f0*/ 	.short	0x0210
        /*00f2*/ 	.short	0x0030


	//----- nvinfo : EIATTR_SW_WAR
	.align		4
.L_35:
        /*00f4*/ 	.byte	0x04, 0x36
        /*00f6*/ 	.short	(.L_37 - .L_36)
.L_36:
        /*00f8*/ 	.word	0x00000008
.L_37:


//--------------------- .nv.callgraph             --------------------------
	.section	.nv.callgraph,"",@"SHT_CUDA_CALLGRAPH"
	.align	4
	.sectionentsize	8
	.align		4
        /*0000*/ 	.word	0x00000000
	.align		4
        /*0004*/ 	.word	0xffffffff
	.align		4
        /*0008*/ 	.word	0x00000000
	.align		4
        /*000c*/ 	.word	0xfffffffe
	.align		4
        /*0010*/ 	.word	0x00000000
	.align		4
        /*0014*/ 	.word	0xfffffffd
	.align		4
        /*0018*/ 	.word	0x00000000
	.align		4
        /*001c*/ 	.word	0xfffffffc


//--------------------- .nv.constant4             --------------------------
	.section	.nv.constant4,"a",@progbits
	.align	8
	.align		8
.nv.constant4:
        /*0000*/ 	.dword	_$_str
	.align		8
        /*0008*/ 	.dword	_$_str_$_2


//--------------------- .text.triton_per_fused__weight_norm_interface_0 --------------------------
	.section	.text.triton_per_fused__weight_norm_interface_0,"ax",@progbits
	.sectionflags	@"SHF_BARRIERS=1"
	.align	128
        .global         triton_per_fused__weight_norm_interface_0
        .type           triton_per_fused__weight_norm_interface_0,@function
        .size           triton_per_fused__weight_norm_interface_0,(.L_x_1 - triton_per_fused__weight_norm_interface_0)
        .other          triton_per_fused__weight_norm_interface_0,@"STO_CUDA_ENTRY STV_DEFAULT"
triton_per_fused__weight_norm_interface_0:
.text.triton_per_fused__weight_norm_interface_0:
[----:B------:R-:W0:Y:S01]  /*0000*/  LDC R1, c[0x0][0x28] ;  /* 0x00000a00ff017b82 */ /* 0x000e220000000800 */
[----:B------:R-:W1:Y:S07]  /*0010*/  S2R R0, SR_TID.X ;  /* 0x0000000000007919 */ /* 0x000e6e0000002100 */
[----:B------:R-:W2:Y:S01]  /*0020*/  LDC.64 R12, c[0x0][0x218] ;  /* 0x00008600ff0c7b82 */ /* 0x000ea20000000a00 */
[----:B------:R-:W-:Y:S01]  /*0030*/  HFMA2.MMA R8, -RZ, RZ, 0, 0 ;  /* 0x00000000ff087435 */ /* 0x000fe200000001ff */
[----:B------:R-:W-:Y:S01]  /*0040*/  ULDC.64 UR6, c[0x0][0x208] ;  /* 0x0000820000067ab9 */ /* 0x000fe20000000a00 */
[----:B------:R-:W3:Y:S01]  /*0050*/  S2R R9, SR_CTAID.X ;  /* 0x0000000000097919 */ /* 0x000ee20000002500 */
[----:B------:R-:W-:Y:S01]  /*0060*/  MOV R18, RZ ;  /* 0x000000ff00127202 */ /* 0x000fe20000000f00 */
[----:B------:R-:W-:-:S03]  /*0070*/  ULDC.64 UR4, c[0x0][0x220] ;  /* 0x0000880000047ab9 */ /* 0x000fc60000000a00 */
[----:B------:R-:W4:Y:S01]  /*0080*/  LDC.64 R14, c[0x0][0x220] ;  /* 0x00008800ff0e7b82 */ /* 0x000f220000000a00 */
[----:B-1----:R-:W-:Y:S02]  /*0090*/  SHF.R.U32.HI R2, RZ, 0x4, R0 ;  /* 0x00000004ff027819 */ /* 0x002fe40000011600 */
[----:B------:R-:W-:Y:S02]  /*00a0*/  LOP3.LUT R5, R0, 0xf, RZ, 0xc0, !PT ;  /* 0x0000000f00057812 */ /* 0x000fe400078ec0ff */
[----:B---3--:R-:W-:Y:S02]  /*00b0*/  SHF.L.U32 R9, R9, 0x3, RZ ;  /* 0x0000000309097819 */ /* 0x008fe400000006ff */
[----:B------:R-:W-:Y:S02]  /*00c0*/  SGXT.U32 R2, R2, 0x2 ;  /* 0x000000020202781a */ /* 0x000fe40000000000 */
[----:B------:R-:W-:Y:S02]  /*00d0*/  ISETP.NE.AND P0, PT, R5, 0xf, PT ;  /* 0x0000000f0500780c */ /* 0x000fe40003f05270 */
[----:B------:R-:W-:-:S02]  /*00e0*/  LOP3.LUT R3, R9, R2, RZ, 0xfc, !PT ;  /* 0x0000000209037212 */ /* 0x000fc400078efcff */
[----:B------:R-:W-:Y:S02]  /*00f0*/  LOP3.LUT R4, R9, 0x4, R2, 0xfe, !PT ;  /* 0x0000000409047812 */ /* 0x000fe400078efe02 */
[C---:B------:R-:W-:Y:S01]  /*0100*/  ISETP.LT.AND P2, PT, R3.reuse, 0x10, P0 ;  /* 0x000000100300780c */ /* 0x040fe20000741270 */
[--C-:B------:R-:W-:Y:S01]  /*0110*/  IMAD R7, R3, 0xf, R5.reuse ;  /* 0x0000000f03077824 */ /* 0x100fe200078e0205 */
[C---:B------:R-:W-:Y:S01]  /*0120*/  ISETP.LT.AND P0, PT, R4.reuse, 0x10, P0 ;  /* 0x000000100400780c */ /* 0x040fe20000701270 */
[----:B------:R-:W-:Y:S02]  /*0130*/  IMAD R5, R4, 0xf, R5 ;  /* 0x0000000f04057824 */ /* 0x000fe400078e0205 */
[----:B--2---:R-:W-:-:S04]  /*0140*/  IMAD.WIDE R10, R7, 0x4, R12 ;  /* 0x00000004070a7825 */ /* 0x004fc800078e020c */
[----:B------:R-:W-:-:S04]  /*0150*/  IMAD.WIDE R12, R5, 0x4, R12 ;  /* 0x00000004050c7825 */ /* 0x000fc800078e020c */
[----:B------:R-:W2:Y:S04]  /*0160*/  @P2 LDG.E R8, desc[UR6][R10.64] ;  /* 0x000000060a082981 */ /* 0x000ea8000c1e1900 */
[----:B------:R-:W3:Y:S01]  /*0170*/  @P0 LDG.E R18, desc[UR6][R12.64] ;  /* 0x000000060c120981 */ /* 0x000ee2000c1e1900 */
[C---:B------:R-:W-:Y:S01]  /*0180*/  ISETP.GE.AND P4, PT, R3.reuse, 0x10, PT ;  /* 0x000000100300780c */ /* 0x040fe20003f86270 */
[C---:B----4-:R-:W-:Y:S01]  /*0190*/  IMAD.WIDE R14, R3.reuse, 0x4, R14 ;  /* 0x00000004030e7825 */ /* 0x050fe200078e020e */
[----:B------:R-:W-:Y:S01]  /*01a0*/  ISETP.GE.AND P1, PT, R4, 0x10, PT ;  /* 0x000000100400780c */ /* 0x000fe20003f26270 */
[----:B------:R-:W-:Y:S01]  /*01b0*/  HFMA2.MMA R4, -RZ, RZ, 0, 0 ;  /* 0x00000000ff047435 */ /* 0x000fe200000001ff */
[----:B------:R-:W-:Y:S02]  /*01c0*/  SHF.R.S32.HI R6, RZ, 0x1f, R9 ;  /* 0x0000001fff067819 */ /* 0x000fe40000011409 */
[----:B------:R-:W-:-:S04]  /*01d0*/  LEA R16, P3, R3, UR4, 0x2 ;  /* 0x0000000403107c11 */ /* 0x000fc8000f8610ff */
[----:B------:R-:W-:Y:S02]  /*01e0*/  LEA.HI.X R17, R3, UR5, R6, 0x2, P3 ;  /* 0x0000000503117c11 */ /* 0x000fe400098f1406 */
[----:B------:R-:W-:Y:S01]  /*01f0*/  MOV R6, RZ ;  /* 0x000000ff00067202 */ /* 0x000fe20000000f00 */
[----:B------:R1:W4:Y:S05]  /*0200*/  @!P4 LDG.E.EL R4, desc[UR6][R14.64] ;  /* 0x000000060e04c981 */ /* 0x00032a000c2e1900 */
[----:B------:R5:W4:Y:S01]  /*0210*/  @!P1 LDG.E.EL R6, desc[UR6][R16.64+0x10] ;  /* 0x0000100610069981 */ /* 0x000b22000c2e1900 */
[----:B------:R-:W1:Y:S01]  /*0220*/  S2UR UR5, SR_CgaCtaId ;  /* 0x00000000000579c3 */ /* 0x000e620000008800 */
[----:B------:R-:W-:Y:S01]  /*0230*/  UMOV UR4, 0x400 ;  /* 0x0000040000047882 */ /* 0x000fe20000000000 */
[----:B------:R-:W-:Y:S01]  /*0240*/  LOP3.LUT R9, R9, 0x7, R0, 0xf8, !PT ;  /* 0x0000000709097812 */ /* 0x000fe200078ef800 */
[----:B01----:R-:W-:-:S06]  /*0250*/  UPRMT UR4, UR5, 0x654, UR4 ;  /* 0x0000065405047896 */ /* 0x003fcc0008000004 */
[----:B------:R-:W-:Y:S02]  /*0260*/  LEA R2, R2, UR4, 0x2 ;  /* 0x0000000402027c11 */ /* 0x000fe4000f8e10ff */
[----:B--2---:R-:W-:Y:S02]  /*0270*/  SEL R8, R8, RZ, P2 ;  /* 0x000000ff08087207 */ /* 0x004fe40001000000 */
[----:B---3--:R-:W-:-:S03]  /*0280*/  SEL R10, R18, RZ, P0 ;  /* 0x000000ff120a7207 */ /* 0x008fc60000000000 */
[----:B------:R-:W-:-:S05]  /*0290*/  FMUL R3, R8, R8 ;  /* 0x0000000808037220 */ /* 0x000fca0000400000 */
[----:B------:R-:W-:Y:S01]  /*02a0*/  FSEL R11, R3, RZ, P2 ;  /* 0x000000ff030b7208 */ /* 0x000fe20001000000 */
[----:B------:R-:W-:-:S04]  /*02b0*/  FMUL R3, R10, R10 ;  /* 0x0000000a0a037220 */ /* 0x000fc80000400000 */
[----:B------:R-:W0:Y:S01]  /*02c0*/  SHFL.BFLY PT, R12, R11, 0x8, 0x1f ;  /* 0x0d001f000b0c7f89 */ /* 0x000e2200000e0000 */
[----:B------:R-:W-:-:S05]  /*02d0*/  FSEL R3, R3, RZ, P0 ;  /* 0x000000ff03037208 */ /* 0x000fca0000000000 */
[----:B------:R-:W1:Y:S01]  /*02e0*/  SHFL.BFLY PT, R18, R3, 0x8, 0x1f ;  /* 0x0d001f0003127f89 */ /* 0x000e6200000e0000 */
[----:B0-----:R-:W-:-:S05]  /*02f0*/  FADD R12, R11, R12 ;  /* 0x0000000c0b0c7221 */ /* 0x001fca0000000000 */
[----:B------:R-:W0:Y:S01]  /*0300*/  SHFL.BFLY PT, R13, R12, 0x4, 0x1f ;  /* 0x0c801f000c0d7f89 */ /* 0x000e2200000e0000 */
[----:B-1----:R-:W-:-:S05]  /*0310*/  FADD R18, R3, R18 ;  /* 0x0000001203127221 */ /* 0x002fca0000000000 */
[----:B------:R-:W1:Y:S01]  /*0320*/  SHFL.BFLY PT, R15, R18, 0x4, 0x1f ;  /* 0x0c801f00120f7f89 */ /* 0x000e6200000e0000 */
[----:B0-----:R-:W-:-:S05]  /*0330*/  FADD R13, R12, R13 ;  /* 0x0000000d0c0d7221 */ /* 0x001fca0000000000 */
[----:B------:R-:W0:Y:S01]  /*0340*/  SHFL.BFLY PT, R14, R13, 0x2, 0x1f ;  /* 0x0c401f000d0e7f89 */ /* 0x000e2200000e0000 */
[----:B-1----:R-:W-:-:S05]  /*0350*/  FADD R15, R18, R15 ;  /* 0x0000000f120f7221 */ /* 0x002fca0000000000 */
[----:B-----5:R-:W1:Y:S01]  /*0360*/  SHFL.BFLY PT, R16, R15, 0x2, 0x1f ;  /* 0x0c401f000f107f89 */ /* 0x020e6200000e0000 */
[----:B0-----:R-:W-:-:S05]  /*0370*/  FADD R14, R13, R14 ;  /* 0x0000000e0d0e7221 */ /* 0x001fca0000000000 */
[----:B------:R-:W0:Y:S01]  /*0380*/  SHFL.BFLY PT, R11, R14, 0x1, 0x1f ;  /* 0x0c201f000e0b7f89 */ /* 0x000e2200000e0000 */
[----:B-1----:R-:W-:-:S05]  /*0390*/  FADD R16, R15, R16 ;  /* 0x000000100f107221 */ /* 0x002fca0000000000 */
[----:B------:R-:W1:Y:S01]  /*03a0*/  SHFL.BFLY PT, R3, R16, 0x1, 0x1f ;  /* 0x0c201f0010037f89 */ /* 0x000e6200000e0000 */
[----:B0-----:R-:W-:Y:S02]  /*03b0*/  FADD R11, R14, R11 ;  /* 0x0000000b0e0b7221 */ /* 0x001fe40000000000 */
[----:B------:R-:W0:Y:S02]  /*03c0*/  LDC.64 R14, c[0x0][0x210] ;  /* 0x00008400ff0e7b82 */ /* 0x000e240000000a00 */
[----:B------:R-:W2:Y:S01]  /*03d0*/  MUFU.SQRT R17, R11 ;  /* 0x0000000b00117308 */ /* 0x000ea20000002000 */
[----:B------:R-:W-:Y:S01]  /*03e0*/  STS [R2], R11 ;  /* 0x0000000b02007388 */ /* 0x000fe20000000800 */
[----:B-1----:R-:W-:Y:S01]  /*03f0*/  FADD R12, R16, R3 ;  /* 0x00000003100c7221 */ /* 0x002fe20000000000 */
[----:B------:R-:W-:-:S04]  /*0400*/  LOP3.LUT R3, R0, 0x7, RZ, 0xc0, !PT ;  /* 0x0000000700037812 */ /* 0x000fc800078ec0ff */
[----:B------:R1:W-:Y:S01]  /*0410*/  STS [R2+0x10], R12 ;  /* 0x0000100c02007388 */ /* 0x0003e20000000800 */
[----:B------:R-:W-:Y:S01]  /*0420*/  LEA R3, R3, UR4, 0x2 ;  /* 0x0000000403037c11 */ /* 0x000fe2000f8e10ff */
[----:B------:R1:W3:Y:S01]  /*0430*/  MUFU.SQRT R18, R12 ;  /* 0x0000000c00127308 */ /* 0x0002e20000002000 */
[----:B------:R-:W-:Y:S01]  /*0440*/  BAR.SYNC.DEFER_BLOCKING 0x0 ;  /* 0x0000000000007b1d */ /* 0x000fe20000010000 */
[C---:B--2---:R-:W-:Y:S02]  /*0450*/  FSETP.GT.AND P1, PT, R17.reuse, 8.50705917302346158658e+37, PT ;  /* 0x7e8000001100780b */ /* 0x044fe40003f24000 */
[----:B------:R-:W-:-:S05]  /*0460*/  FSETP.GEU.AND P3, PT, R17, 1.175494350822287508e-38, PT ;  /* 0x008000001100780b */ /* 0x000fca0003f6e000 */
[----:B-1----:R-:W1:Y:S01]  /*0470*/  LDC.64 R12, c[0x0][0x228] ;  /* 0x00008a00ff0c7b82 */ /* 0x002e620000000a00 */
[----:B0-----:R-:W-:Y:S01]  /*0480*/  IMAD.WIDE R14, R9, 0x4, R14 ;  /* 0x00000004090e7825 */ /* 0x001fe200078e020e */
[C---:B---3--:R-:W-:Y:S02]  /*0490*/  FSETP.GT.AND P4, PT, R18.reuse, 8.50705917302346158658e+37, PT ;  /* 0x7e8000001200780b */ /* 0x048fe40003f84000 */
[----:B------:R-:W-:Y:S02]  /*04a0*/  FSETP.GEU.AND P5, PT, R18, 1.175494350822287508e-38, PT ;  /* 0x008000001200780b */ /* 0x000fe40003fae000 */
[----:B------:R-:W-:Y:S01]  /*04b0*/  @P1 FMUL R17, R17, 0.25 ;  /* 0x3e80000011111820 */ /* 0x000fe20000400000 */
[----:B----4-:R-:W-:Y:S01]  /*04c0*/  @P1 FMUL R4, R4, 0.25 ;  /* 0x3e80000004041820 */ /* 0x010fe20000400000 */
[----:B------:R-:W-:Y:S02]  /*04d0*/  LOP3.LUT P1, RZ, R0, 0x38, RZ, 0xc0, !PT ;  /* 0x0000003800ff7812 */ /* 0x000fe4000782c0ff */
[----:B------:R-:W-:Y:S01]  /*04e0*/  @!P3 FMUL R17, R17, 16777216 ;  /* 0x4b8000001111b820 */ /* 0x000fe20000400000 */
[----:B------:R-:W-:Y:S01]  /*04f0*/  @!P3 FMUL R4, R4, 16777216 ;  /* 0x4b8000000404b820 */ /* 0x000fe20000400000 */
[----:B------:R-:W-:Y:S01]  /*0500*/  ISETP.LT.AND P1, PT, R9, 0x10, !P1 ;  /* 0x000000100900780c */ /* 0x000fe20004f21270 */
[----:B------:R0:W2:Y:S02]  /*0510*/  LDS R16, [R3] ;  /* 0x0000000003107984 */ /* 0x0000a40000000800 */
[----:B------:R-:W-:Y:S01]  /*0520*/  @P4 FMUL R18, R18, 0.25 ;  /* 0x3e80000012124820 */ /* 0x000fe20000400000 */
[----:B------:R-:W3:Y:S01]  /*0530*/  MUFU.RCP R17, R17 ;  /* 0x0000001100117308 */ /* 0x000ee20000001000 */
[----:B------:R-:W-:-:S02]  /*0540*/  @P4 FMUL R6, R6, 0.25 ;  /* 0x3e80000006064820 */ /* 0x000fc40000400000 */
[----:B------:R-:W-:Y:S01]  /*0550*/  @!P5 FMUL R18, R18, 16777216 ;  /* 0x4b8000001212d820 */ /* 0x000fe20000400000 */
[----:B0-----:R-:W0:Y:S01]  /*0560*/  LDC.64 R2, c[0x0][0x230] ;  /* 0x00008c00ff027b82 */ /* 0x001e220000000a00 */
[----:B------:R-:W-:-:S03]  /*0570*/  @!P5 FMUL R6, R6, 16777216 ;  /* 0x4b8000000606d820 */ /* 0x000fc60000400000 */
[----:B------:R-:W4:Y:S01]  /*0580*/  MUFU.RCP R19, R18 ;  /* 0x0000001200137308 */ /* 0x000f220000001000 */
[----:B---3--:R-:W-:-:S04]  /*0590*/  FMUL R17, R17, R4 ;  /* 0x0000000411117220 */ /* 0x008fc80000400000 */
[----:B------:R-:W-:Y:S01]  /*05a0*/  FMUL R17, R8, R17 ;  /* 0x0000001108117220 */ /* 0x000fe20000400000 */
[----:B-1----:R-:W-:-:S04]  /*05b0*/  IMAD.WIDE R8, R7, 0x4, R12 ;  /* 0x0000000407087825 */ /* 0x002fc800078e020c */
[----:B----4-:R-:W-:Y:S01]  /*05c0*/  FMUL R19, R19, R6 ;  /* 0x0000000613137220 */ /* 0x010fe20000400000 */
[----:B------:R-:W-:-:S04]  /*05d0*/  IMAD.WIDE R12, R5, 0x4, R12 ;  /* 0x00000004050c7825 */ /* 0x000fc800078e020c */
[----:B------:R-:W-:Y:S01]  /*05e0*/  FMUL R19, R10, R19 ;  /* 0x000000130a137220 */ /* 0x000fe20000400000 */
[----:B0-----:R-:W-:-:S04]  /*05f0*/  IMAD.WIDE R6, R7, 0x4, R2 ;  /* 0x0000000407067825 */ /* 0x001fc800078e0202 */
[----:B------:R-:W-:Y:S01]  /*0600*/  IMAD.WIDE R2, R5, 0x4, R2 ;  /* 0x0000000405027825 */ /* 0x000fe200078e0202 */
[----:B--2---:R-:W0:Y:S01]  /*0610*/  MUFU.SQRT R11, R16 ;  /* 0x00000010000b7308 */ /* 0x004e220000002000 */
[----:B------:R-:W-:Y:S06]  /*0620*/  BAR.SYNC.DEFER_BLOCKING 0x0 ;  /* 0x0000000000007b1d */ /* 0x000fec0000010000 */
[----:B0-----:R0:W-:Y:S04]  /*0630*/  @P1 STG.E desc[UR6][R14.64], R11 ;  /* 0x0000000b0e001986 */ /* 0x0011e8000c101906 */
[----:B------:R0:W-:Y:S04]  /*0640*/  @P2 STG.E desc[UR6][R8.64], R17 ;  /* 0x0000001108002986 */ /* 0x0001e8000c101906 */
[----:B------:R0:W-:Y:S04]  /*0650*/  @P0 STG.E desc[UR6][R12.64], R19 ;  /* 0x000000130c000986 */ /* 0x0001e8000c101906 */
[----:B------:R0:W-:Y:S02]  /*0660*/  @P2 STG.E desc[UR6][R6.64], R17 ;  /* 0x0000001106002986 */ /* 0x0001e4000c101906 */
[----:B0-----:R-:W-:Y:S05]  /*0670*/  @!P0 EXIT ;  /* 0x000000000000894d */ /* 0x001fea0003800000 */
[----:B------:R-:W-:Y:S01]  /*0680*/  STG.E desc[UR6][R2.64], R19 ;  /* 0x0000001302007986 */ /* 0x000fe2000c101906 */
[----:B------:R-:W-:Y:S05]  /*0690*/  EXIT ;  /* 0x000000000000794d */ /* 0x000fea0003800000 */
.L_x_0:
[----:B------:R-:W-:-:S00]  /*06a0*/  BRA `(.L_x_0) ;  /* 0xfffffffc00fc7947 */ /* 0x000fc0000383ffff */
[----:B------:R-:W-:-:S00]  /*06b0*/  NOP ;  /* 0x0000000000007918 */ /* 0x000fc00000000000 */
        /* <DEDUP_REMOVED lines=12> */
.L_x_1:


//--------------------- .nv.global.init           --------------------------
	.section	.nv.global.init,"aw",@progbits
.nv.global.init:
	.type		_$_str,@object
	.size		_$_str,(_$_str_$_2 - _$_str)
_$_str:
        /*0000*/ 	.byte	0x5f, 0x5f, 0x43, 0x55, 0x44, 0x41, 0x5f, 0x46, 0x54, 0x5a, 0x00
	.type		_$_str_$_2,@object
	.size		_$_str_$_2,(.L_1 - _$_str_$_2)
_$_str_$_2:
        /*000b*/ 	.byte	0x5f, 0x5f, 0x43, 0x55, 0x44, 0x41, 0x5f, 0x50, 0x52, 0x45, 0x43, 0x5f, 0x53, 0x51, 0x52, 0x54
        /*001b*/ 	.byte	0x00
.L_1:


//--------------------- .nv.shared.triton_per_fused__weight_norm_interface_0 --------------------------
	.section	.nv.shared.triton_per_fused__weight_norm_interface_0,"aw",@nobits
	.sectionflags	@""
	.align	16
	.zero		1024


//--------------------- .nv.constant0.triton_per_fused__weight_norm_interface_0 --------------------------
	.section	.nv.constant0.triton_per_fused__weight_norm_interface_0,"a",@progbits
	.sectionflags	@""
	.align	4
.nv.constant0.triton_per_fused__weight_norm_interface_0:
	.zero		576
